//
// Generated by NVIDIA NVVM Compiler
//
// Compiler Build ID: CL-36424714
// Cuda compilation tools, release 13.0, V13.0.88
// Based on NVVM 20.0.0
//

.version 9.0
.target sm_100
.address_size 64

	// .globl	_Z11batchMatMulPfS_S_ii

.visible .entry _Z11batchMatMulPfS_S_ii(
	.param .u64 .ptr .align 1 _Z11batchMatMulPfS_S_ii_param_0,
	.param .u64 .ptr .align 1 _Z11batchMatMulPfS_S_ii_param_1,
	.param .u64 .ptr .align 1 _Z11batchMatMulPfS_S_ii_param_2,
	.param .u32 _Z11batchMatMulPfS_S_ii_param_3,
	.param .u32 _Z11batchMatMulPfS_S_ii_param_4
)
{
	.reg .pred 	%p<10>;
	.reg .b32 	%r<48>;
	.reg .b32 	%f<67>;
	.reg .b64 	%rd<67>;

	ld.param.u64 	%rd14, [_Z11batchMatMulPfS_S_ii_param_0];
	ld.param.u64 	%rd15, [_Z11batchMatMulPfS_S_ii_param_1];
	ld.param.u32 	%r23, [_Z11batchMatMulPfS_S_ii_param_3];
	cvta.to.global.u64 	%rd1, %rd15;
	cvta.to.global.u64 	%rd2, %rd14;
	mov.u32 	%r24, %ctaid.y;
	mov.u32 	%r25, %ntid.y;
	mov.u32 	%r26, %tid.y;
	mad.lo.s32 	%r1, %r24, %r25, %r26;
	mov.u32 	%r27, %ctaid.x;
	mov.u32 	%r28, %ntid.x;
	mul.lo.s32 	%r2, %r27, %r28;
	mov.u32 	%r3, %tid.x;
	add.s32 	%r4, %r2, %r3;
	max.s32 	%r29, %r1, %r4;
	setp.ge.s32 	%p1, %r29, %r23;
	@%p1 bra 	$L__BB0_13;
	mov.u32 	%r31, %ctaid.z;
	mul.lo.s32 	%r32, %r23, %r31;
	mul.lo.s32 	%r5, %r32, %r23;
	mul.lo.s32 	%r6, %r23, %r1;
	add.s32 	%r7, %r5, %r6;
	add.s32 	%r8, %r5, %r4;
	and.b32  	%r9, %r23, 7;
	setp.lt.u32 	%p2, %r23, 8;
	mov.f32 	%f66, 0f00000000;
	mov.b32 	%r46, 0;
	@%p2 bra 	$L__BB0_4;
	and.b32  	%r46, %r23, 2147483640;
	neg.s32 	%r44, %r46;
	mul.wide.s32 	%rd16, %r23, 4;
	add.s64 	%rd3, %rd1, %rd16;
	add.s32 	%r33, %r3, %r5;
	add.s32 	%r43, %r33, %r2;
	mul.wide.s32 	%rd17, %r23, 8;
	add.s64 	%rd4, %rd1, %rd17;
	mul.wide.s32 	%rd18, %r23, 12;
	add.s64 	%rd5, %rd1, %rd18;
	mul.wide.s32 	%rd19, %r23, 16;
	add.s64 	%rd6, %rd1, %rd19;
	mul.wide.s32 	%rd20, %r23, 20;
	add.s64 	%rd7, %rd1, %rd20;
	mul.wide.s32 	%rd21, %r23, 24;
	add.s64 	%rd8, %rd1, %rd21;
	mul.wide.s32 	%rd22, %r23, 28;
	add.s64 	%rd9, %rd1, %rd22;
	mul.wide.u32 	%rd23, %r7, 4;
	add.s64 	%rd24, %rd23, %rd2;
	add.s64 	%rd66, %rd24, 16;
	mov.f32 	%f66, 0f00000000;
$L__BB0_3:
	.pragma "nounroll";
	mul.wide.s32 	%rd25, %r43, 4;
	add.s64 	%rd26, %rd3, %rd25;
	add.s64 	%rd27, %rd4, %rd25;
	add.s64 	%rd28, %rd5, %rd25;
	add.s64 	%rd29, %rd6, %rd25;
	add.s64 	%rd30, %rd7, %rd25;
	add.s64 	%rd31, %rd8, %rd25;
	add.s64 	%rd32, %rd9, %rd25;
	add.s64 	%rd33, %rd1, %rd25;
	ld.global.f32 	%f16, [%rd66+-16];
	ld.global.f32 	%f17, [%rd33];
	fma.rn.f32 	%f18, %f16, %f17, %f66;
	ld.global.f32 	%f19, [%rd66+-12];
	ld.global.f32 	%f20, [%rd26];
	fma.rn.f32 	%f21, %f19, %f20, %f18;
	ld.global.f32 	%f22, [%rd66+-8];
	ld.global.f32 	%f23, [%rd27];
	fma.rn.f32 	%f24, %f22, %f23, %f21;
	ld.global.f32 	%f25, [%rd66+-4];
	ld.global.f32 	%f26, [%rd28];
	fma.rn.f32 	%f27, %f25, %f26, %f24;
	ld.global.f32 	%f28, [%rd66];
	ld.global.f32 	%f29, [%rd29];
	fma.rn.f32 	%f30, %f28, %f29, %f27;
	ld.global.f32 	%f31, [%rd66+4];
	ld.global.f32 	%f32, [%rd30];
	fma.rn.f32 	%f33, %f31, %f32, %f30;
	ld.global.f32 	%f34, [%rd66+8];
	ld.global.f32 	%f35, [%rd31];
	fma.rn.f32 	%f36, %f34, %f35, %f33;
	ld.global.f32 	%f37, [%rd66+12];
	ld.global.f32 	%f38, [%rd32];
	fma.rn.f32 	%f66, %f37, %f38, %f36;
	add.s32 	%r44, %r44, 8;
	shl.b32 	%r34, %r23, 3;
	add.s32 	%r43, %r43, %r34;
	add.s64 	%rd66, %rd66, 32;
	setp.ne.s32 	%p3, %r44, 0;
	@%p3 bra 	$L__BB0_3;
$L__BB0_4:
	setp.eq.s32 	%p4, %r9, 0;
	@%p4 bra 	$L__BB0_12;
	and.b32  	%r18, %r23, 3;
	setp.lt.u32 	%p5, %r9, 4;
	@%p5 bra 	$L__BB0_7;
	add.s32 	%r35, %r7, %r46;
	mul.wide.u32 	%rd34, %r35, 4;
	add.s64 	%rd35, %rd2, %rd34;
	ld.global.f32 	%f40, [%rd35];
	mad.lo.s32 	%r36, %r46, %r23, %r8;
	mul.wide.s32 	%rd36, %r36, 4;
	add.s64 	%rd37, %rd1, %rd36;
	ld.global.f32 	%f41, [%rd37];
	fma.rn.f32 	%f42, %f40, %f41, %f66;
	cvt.u64.u32 	%rd38, %r7;
	cvt.u64.u32 	%rd39, %r46;
	add.s64 	%rd40, %rd38, %rd39;
	shl.b64 	%rd41, %rd40, 2;
	add.s64 	%rd42, %rd2, %rd41;
	ld.global.f32 	%f43, [%rd42+4];
	mul.wide.s32 	%rd43, %r23, 4;
	add.s64 	%rd44, %rd37, %rd43;
	ld.global.f32 	%f44, [%rd44];
	fma.rn.f32 	%f45, %f43, %f44, %f42;
	ld.global.f32 	%f46, [%rd42+8];
	add.s64 	%rd45, %rd44, %rd43;
	ld.global.f32 	%f47, [%rd45];
	fma.rn.f32 	%f48, %f46, %f47, %f45;
	ld.global.f32 	%f49, [%rd42+12];
	add.s64 	%rd46, %rd45, %rd43;
	ld.global.f32 	%f50, [%rd46];
	fma.rn.f32 	%f66, %f49, %f50, %f48;
	add.s32 	%r46, %r46, 4;
$L__BB0_7:
	setp.eq.s32 	%p6, %r18, 0;
	@%p6 bra 	$L__BB0_12;
	setp.eq.s32 	%p7, %r18, 1;
	@%p7 bra 	$L__BB0_10;
	add.s32 	%r37, %r7, %r46;
	mul.wide.u32 	%rd47, %r37, 4;
	add.s64 	%rd48, %rd2, %rd47;
	ld.global.f32 	%f52, [%rd48];
	mad.lo.s32 	%r38, %r46, %r23, %r8;
	mul.wide.s32 	%rd49, %r38, 4;
	add.s64 	%rd50, %rd1, %rd49;
	ld.global.f32 	%f53, [%rd50];
	fma.rn.f32 	%f54, %f52, %f53, %f66;
	cvt.u64.u32 	%rd51, %r7;
	cvt.u64.u32 	%rd52, %r46;
	add.s64 	%rd53, %rd51, %rd52;
	shl.b64 	%rd54, %rd53, 2;
	add.s64 	%rd55, %rd2, %rd54;
	ld.global.f32 	%f55, [%rd55+4];
	mul.wide.s32 	%rd56, %r23, 4;
	add.s64 	%rd57, %rd50, %rd56;
	ld.global.f32 	%f56, [%rd57];
	fma.rn.f32 	%f66, %f55, %f56, %f54;
	add.s32 	%r46, %r46, 2;
$L__BB0_10:
	and.b32  	%r39, %r23, 1;
	setp.eq.b32 	%p8, %r39, 1;
	not.pred 	%p9, %p8;
	@%p9 bra 	$L__BB0_12;
	add.s32 	%r40, %r7, %r46;
	mul.wide.u32 	%rd58, %r40, 4;
	add.s64 	%rd59, %rd2, %rd58;
	ld.global.f32 	%f57, [%rd59];
	mad.lo.s32 	%r41, %r46, %r23, %r8;
	mul.wide.s32 	%rd60, %r41, 4;
	add.s64 	%rd61, %rd1, %rd60;
	ld.global.f32 	%f58, [%rd61];
	fma.rn.f32 	%f66, %f57, %f58, %f66;
$L__BB0_12:
	ld.param.u64 	%rd65, [_Z11batchMatMulPfS_S_ii_param_2];
	add.s32 	%r42, %r8, %r6;
	cvta.to.global.u64 	%rd62, %rd65;
	mul.wide.s32 	%rd63, %r42, 4;
	add.s64 	%rd64, %rd62, %rd63;
	st.global.f32 	[%rd64], %f66;
$L__BB0_13:
	ret;

}


// ===== COMPILED SASS (sm_100) =====

	.target	sm_100

	.elftype	@"ET_EXEC"


//--------------------- .note.nv.tkinfo           --------------------------
	.section	.note.nv.tkinfo,"",@"SHT_NOTE"
	.sectionflags	@"SHF_NOTE_NV_TKINFO"
	.tkinfo
        /*0018*/ 	.word	0x00000002
        /*0030*/ 	.string	""
        /*0030*/ 	.string	"ptxas"
        /*0030*/ 	.string	"Cuda compilation tools, release 13.0, V13.0.88"
        /*0030*/ 	.string	"Build cuda_13.0.r13.0/compiler.36424714_0"
        /*0030*/ 	.string	"-arch sm_100 -m 64 "



//--------------------- .note.nv.cuinfo           --------------------------
	.section	.note.nv.cuinfo,"",@"SHT_NOTE"
	.sectionflags	@"SHF_NOTE_NV_CUINFO"
        /*0018*/ 	.short	0x0002
        /*001a*/ 	.short	0x0064
        /*001c*/ 	.short	0x0082
	.zero		2


//--------------------- .nv.info                  --------------------------
	.section	.nv.info,"",@"SHT_CUDA_INFO"
	.align	4


	//----- nvinfo : EIATTR_REGCOUNT
	.align		4
        /*0000*/ 	.byte	0x04, 0x2f
        /*0002*/ 	.short	(.L_1 - .L_0)
	.align		4
.L_0:
        /*0004*/ 	.word	index@(_Z11batchMatMulPfS_S_ii)
        /*0008*/ 	.word	0x00000020


	//----- nvinfo : EIATTR_FRAME_SIZE
	.align		4
.L_1:
        /*000c*/ 	.byte	0x04, 0x11
        /*000e*/ 	.short	(.L_3 - .L_2)
	.align		4
.L_2:
        /*0010*/ 	.word	index@(_Z11batchMatMulPfS_S_ii)
        /*0014*/ 	.word	0x00000000


	//----- nvinfo : EIATTR_MIN_STACK_SIZE
	.align		4
.L_3:
        /*0018*/ 	.byte	0x04, 0x12
        /*001a*/ 	.short	(.L_5 - .L_4)
	.align		4
.L_4:
        /*001c*/ 	.word	index@(_Z11batchMatMulPfS_S_ii)
        /*0020*/ 	.word	0x00000000
.L_5:


//--------------------- .nv.compat                --------------------------
	.section	.nv.compat,"",@"SHT_CUDA_COMPAT_INFO"
	.align	4
        /*0000*/ 	.byte	0x02, 0x09, 0x00, 0x00, 0x02, 0x02, 0x01, 0x00, 0x02, 0x05, 0x05, 0x00, 0x03, 0x07, 0x01, 0x01
        /*0010*/ 	.byte	0x02, 0x03, 0x00, 0x00, 0x02, 0x06, 0x01, 0x00, 0x04, 0x0b, 0x08, 0x00, 0x09, 0x00, 0x00, 0x00
        /*0020*/ 	.byte	0x00, 0x00, 0x00, 0x00


//--------------------- .nv.info._Z11batchMatMulPfS_S_ii --------------------------
	.section	.nv.info._Z11batchMatMulPfS_S_ii,"",@"SHT_CUDA_INFO"
	.sectionflags	@""
	.align	4


	//----- nvinfo : EIATTR_CUDA_API_VERSION
	.align		4
        /*0000*/ 	.byte	0x04, 0x37
        /*0002*/ 	.short	(.L_7 - .L_6)
.L_6:
        /*0004*/ 	.word	0x00000082


	//----- nvinfo : EIATTR_KPARAM_INFO
	.align		4
.L_7:
        /*0008*/ 	.byte	0x04, 0x17
        /*000a*/ 	.short	(.L_9 - .L_8)
.L_8:
        /*000c*/ 	.word	0x00000000
        /*0010*/ 	.short	0x0004
        /*0012*/ 	.short	0x001c
        /*0014*/ 	.byte	0x00, 0xf0, 0x11, 0x00


	//----- nvinfo : EIATTR_KPARAM_INFO
	.align		4
.L_9:
        /*0018*/ 	.byte	0x04, 0x17
        /*001a*/ 	.short	(.L_11 - .L_10)
.L_10:
        /*001c*/ 	.word	0x00000000
        /*0020*/ 	.short	0x0003
        /*0022*/ 	.short	0x0018
        /*0024*/ 	.byte	0x00, 0xf0, 0x11, 0x00


	//----- nvinfo : EIATTR_KPARAM_INFO
	.align		4
.L_11:
        /*0028*/ 	.byte	0x04, 0x17
        /*002a*/ 	.short	(.L_13 - .L_12)
.L_12:
        /*002c*/ 	.word	0x00000000
        /*0030*/ 	.short	0x0002
        /*0032*/ 	.short	0x0010
        /*0034*/ 	.byte	0x00, 0xf5, 0x21, 0x00


	//----- nvinfo : EIATTR_KPARAM_INFO
	.align		4
.L_13:
        /*0038*/ 	.byte	0x04, 0x17
        /*003a*/ 	.short	(.L_15 - .L_14)
.L_14:
        /*003c*/ 	.word	0x00000000
        /*0040*/ 	.short	0x0001
        /*0042*/ 	.short	0x0008
        /*0044*/ 	.byte	0x00, 0xf5, 0x21, 0x00


	//----- nvinfo : EIATTR_KPARAM_INFO
	.align		4
.L_15:
        /*0048*/ 	.byte	0x04, 0x17
        /*004a*/ 	.short	(.L_17 - .L_16)
.L_16:
        /*004c*/ 	.word	0x00000000
        /*0050*/ 	.short	0x0000
        /*0052*/ 	.short	0x0000
        /*0054*/ 	.byte	0x00, 0xf5, 0x21, 0x00


	//----- nvinfo : EIATTR_SPARSE_MMA_MASK
	.align		4
.L_17:
        /*0058*/ 	.byte	0x03, 0x50
        /*005a*/ 	.short	0x0000


	//----- nvinfo : EIATTR_MAXREG_COUNT
	.align		4
        /*005c*/ 	.byte	0x03, 0x1b
        /*005e*/ 	.short	0x00ff


	//----- nvinfo : EIATTR_MERCURY_ISA_VERSION
	.align		4
        /*0060*/ 	.byte	0x03, 0x5f
        /*0062*/ 	.short	0x0101


	//----- nvinfo : EIATTR_VRC_CTA_INIT_COUNT
	.align		4
        /*0064*/ 	.byte	0x02, 0x4a
	.zero		1
	.zero		1


	//----- nvinfo : EIATTR_EXIT_INSTR_OFFSETS
	.align		4
        /*0068*/ 	.byte	0x04, 0x1c
        /*006a*/ 	.short	(.L_19 - .L_18)


	//   ....[0]....
.L_18:
        /*006c*/ 	.word	0x000000d0


	//   ....[1]....
        /*0070*/ 	.word	0x00000b40


	//----- nvinfo : EIATTR_CBANK_PARAM_SIZE
	.align		4
.L_19:
        /*0074*/ 	.byte	0x03, 0x19
        /*0076*/ 	.short	0x0020


	//----- nvinfo : EIATTR_PARAM_CBANK
	.align		4
        /*0078*/ 	.byte	0x04, 0x0a
        /*007a*/ 	.short	(.L_21 - .L_20)
	.align		4
.L_20:
        /*007c*/ 	.word	index@(.nv.constant0._Z11batchMatMulPfS_S_ii)
        /*0080*/ 	.short	0x0380
        /*0082*/ 	.short	0x0020


	//----- nvinfo : EIATTR_SW_WAR
	.align		4
.L_21:
        /*0084*/ 	.byte	0x04, 0x36
        /*0086*/ 	.short	(.L_23 - .L_22)
.L_22:
        /*0088*/ 	.word	0x00000008
.L_23:


//--------------------- .nv.callgraph             --------------------------
	.section	.nv.callgraph,"",@"SHT_CUDA_CALLGRAPH"
	.align	4
	.sectionentsize	8
	.align		4
        /*0000*/ 	.word	0x00000000
	.align		4
        /*0004*/ 	.word	0xffffffff
	.align		4
        /*0008*/ 	.word	0x00000000
	.align		4
        /*000c*/ 	.word	0xfffffffe
	.align		4
        /*0010*/ 	.word	0x00000000
	.align		4
        /*0014*/ 	.word	0xfffffffd
	.align		4
        /*0018*/ 	.word	0x00000000
	.align		4
        /*001c*/ 	.word	0xfffffffc


//--------------------- .text._Z11batchMatMulPfS_S_ii --------------------------
	.section	.text._Z11batchMatMulPfS_S_ii,"ax",@progbits
	.align	128
        .global         _Z11batchMatMulPfS_S_ii
        .type           _Z11batchMatMulPfS_S_ii,@function
        .size           _Z11batchMatMulPfS_S_ii,(.L_x_5 - _Z11batchMatMulPfS_S_ii)
        .other          _Z11batchMatMulPfS_S_ii,@"STO_CUDA_ENTRY STV_DEFAULT"
_Z11batchMatMulPfS_S_ii:
.text._Z11batchMatMulPfS_S_ii:
[----:B------:R-:W-:Y:S01]  /*0000*/  LDC R1, c[0x0][0x37c] ;  /* 0x0000df00ff017b82 */ /* 0x000fe20000000800 */
[----:B------:R-:W0:Y:S07]  /*0010*/  S2R R3, SR_TID.Y ;  /* 0x0000000000037919 */ /* 0x000e2e0000002200 */
[----:B------:R-:W1:Y:S01]  /*0020*/  S2UR UR5, SR_CTAID.X ;  /* 0x00000000000579c3 */ /* 0x000e620000002500 */
[----:B------:R-:W2:Y:S01]  /*0030*/  LDCU UR17, c[0x0][0x398] ;  /* 0x00007300ff1177ac */ /* 0x000ea20008000800 */
[----:B------:R-:W3:Y:S06]  /*0040*/  S2R R17, SR_TID.X ;  /* 0x0000000000117919 */ /* 0x000eec0000002100 */
[----:B------:R-:W0:Y:S08]  /*0050*/  S2UR UR6, SR_CTAID.Y ;  /* 0x00000000000679c3 */ /* 0x000e300000002600 */
[----:B------:R-:W0:Y:S01]  /*0060*/  LDC R0, c[0x0][0x364] ;  /* 0x0000d900ff007b82 */ /* 0x000e220000000800 */
[----:B------:R-:W1:Y:S02]  /*0070*/  LDCU UR4, c[0x0][0x360] ;  /* 0x00006c00ff0477ac */ /* 0x000e640008000800 */
[----:B-1----:R-:W-:Y:S01]  /*0080*/  UIMAD UR5, UR5, UR4, URZ ;  /* 0x00000004050572a4 */ /* 0x002fe2000f8e02ff */
[----:B0-----:R-:W-:-:S05]  /*0090*/  IMAD R0, R0, UR6, R3 ;  /* 0x0000000600007c24 */ /* 0x001fca000f8e0203 */
[----:B---3--:R-:W-:-:S04]  /*00a0*/  IADD3 R15, PT, PT, R17, UR5, RZ ;  /* 0x00000005110f7c10 */ /* 0x008fc8000fffe0ff */
[----:B------:R-:W-:-:S04]  /*00b0*/  VIMNMX R2, PT, PT, R0, R15, !PT ;  /* 0x0000000f00027248 */ /* 0x000fc80007fe0100 */
[----:B--2---:R-:W-:-:S13]  /*00c0*/  ISETP.GE.AND P0, PT, R2, UR17, PT ;  /* 0x0000001102007c0c */ /* 0x004fda000bf06270 */
[----:B------:R-:W-:Y:S05]  /*00d0*/  @P0 EXIT ;  /* 0x000000000000094d */ /* 0x000fea0003800000 */
[----:B------:R-:W0:Y:S01]  /*00e0*/  S2R R3, SR_CTAID.Z ;  /* 0x0000000000037919 */ /* 0x000e220000002700 */
[----:B------:R-:W1:Y:S01]  /*00f0*/  S2UR UR6, SR_CTAID.Z ;  /* 0x00000000000679c3 */ /* 0x000e620000002700 */
[----:B------:R-:W-:Y:S01]  /*0100*/  UISETP.GE.U32.AND UP0, UPT, UR17, 0x8, UPT ;  /* 0x000000081100788c */ /* 0x000fe2000bf06070 */
[----:B------:R-:W-:Y:S01]  /*0110*/  HFMA2 R13, -RZ, RZ, 0, 0 ;  /* 0x00000000ff0d7431 */ /* 0x000fe200000001ff */
[----:B------:R-:W-:Y:S01]  /*0120*/  UMOV UR4, URZ ;  /* 0x000000ff00047c82 */ /* 0x000fe20008000000 */
[----:B------:R-:W2:Y:S01]  /*0130*/  LDCU.64 UR18, c[0x0][0x358] ;  /* 0x00006b00ff1277ac */ /* 0x000ea20008000a00 */
[----:B-1----:R-:W-:-:S06]  /*0140*/  UIMAD UR6, UR6, UR17, URZ ;  /* 0x00000011060672a4 */ /* 0x002fcc000f8e02ff */
[----:B------:R-:W-:Y:S01]  /*0150*/  MOV R16, UR6 ;  /* 0x0000000600107c02 */ /* 0x000fe20008000f00 */
[----:B0-----:R-:W-:-:S04]  /*0160*/  IMAD R12, R3, UR17, R0 ;  /* 0x00000011030c7c24 */ /* 0x001fc8000f8e0200 */
[----:B------:R-:W-:Y:S01]  /*0170*/  IMAD R12, R12, UR17, RZ ;  /* 0x000000110c0c7c24 */ /* 0x000fe2000f8e02ff */
[----:B--2---:R-:W-:Y:S06]  /*0180*/  BRA.U !UP0, `(.L_x_0) ;  /* 0x0000000508147547 */ /* 0x004fec000b800000 */
[----:B------:R-:W0:Y:S01]  /*0190*/  LDCU.128 UR20, c[0x0][0x380] ;  /* 0x00007000ff1477ac */ /* 0x000e220008000c00 */
[----:B------:R-:W-:Y:S01]  /*01a0*/  IMAD R17, R16, UR17, R17 ;  /* 0x0000001110117c24 */ /* 0x000fe2000f8e0211 */
[----:B------:R-:W-:Y:S01]  /*01b0*/  MOV R13, RZ ;  /* 0x000000ff000d7202 */ /* 0x000fe20000000f00 */
[----:B------:R-:W-:Y:S02]  /*01c0*/  ULOP3.LUT UR4, UR17, 0x7ffffff8, URZ, 0xc0, !UPT ;  /* 0x7ffffff811047892 */ /* 0x000fe4000f8ec0ff */
[----:B------:R-:W-:Y:S02]  /*01d0*/  VIADD R17, R17, UR5 ;  /* 0x0000000511117c36 */ /* 0x000fe40008000000 */
[----:B------:R-:W-:Y:S01]  /*01e0*/  UIADD3 UR16, UPT, UPT, -UR4, URZ, URZ ;  /* 0x000000ff04107290 */ /* 0x000fe2000fffe1ff */
[----:B0-----:R-:W-:Y:S01]  /*01f0*/  MOV R2, UR20 ;  /* 0x0000001400027c02 */ /* 0x001fe20008000f00 */
[----:B------:R-:W-:Y:S01]  /*0200*/  UIMAD.WIDE UR6, UR17, 0xc, UR22 ;  /* 0x0000000c110678a5 */ /* 0x000fe2000f8e0216 */
[----:B------:R-:W-:Y:S01]  /*0210*/  MOV R3, UR21 ;  /* 0x0000001500037c02 */ /* 0x000fe20008000f00 */
[----:B------:R-:W-:-:S02]  /*0220*/  UIMAD.WIDE UR8, UR17, 0x10, UR22 ;  /* 0x00000010110878a5 */ /* 0x000fc4000f8e0216 */
[----:B------:R-:W-:Y:S01]  /*0230*/  UIMAD.WIDE UR10, UR17, 0x14, UR22 ;  /* 0x00000014110a78a5 */ /* 0x000fe2000f8e0216 */
[----:B------:R-:W-:Y:S01]  /*0240*/  IMAD.WIDE.U32 R2, R12, 0x4, R2 ;  /* 0x000000040c027825 */ /* 0x000fe200078e0002 */
[----:B------:R-:W-:Y:S02]  /*0250*/  UIMAD.WIDE UR12, UR17, 0x18, UR22 ;  /* 0x00000018110c78a5 */ /* 0x000fe4000f8e0216 */
[----:B------:R-:W-:Y:S01]  /*0260*/  UIMAD.WIDE UR14, UR17, 0x1c, UR22 ;  /* 0x0000001c110e78a5 */ /* 0x000fe2000f8e0216 */
[----:B------:R-:W-:-:S04]  /*0270*/  IADD3 R6, P0, PT, R2, 0x10, RZ ;  /* 0x0000001002067810 */ /* 0x000fc80007f1e0ff */
[----:B------:R-:W-:-:S09]  /*0280*/  IADD3.X R7, PT, PT, RZ, R3, RZ, P0, !PT ;  /* 0x00000003ff077210 */ /* 0x000fd200007fe4ff */
.L_x_1:
[----:B------:R-:W-:Y:S01]  /*0290*/  MOV R2, 0x4 ;  /* 0x0000000400027802 */ /* 0x000fe20000000f00 */
[----:B------:R-:W-:Y:S02]  /*02a0*/  UIMAD.WIDE UR24, UR17, 0x4, UR22 ;  /* 0x00000004111878a5 */ /* 0x000fe4000f8e0216 */
[----:B------:R-:W-:Y:S02]  /*02b0*/  UIMAD.WIDE UR20, UR17, 0x8, UR22 ;  /* 0x00000008111478a5 */ /* 0x000fe4000f8e0216 */
[----:B------:R-:W-:Y:S02]  /*02c0*/  IMAD.WIDE R2, R17, R2, UR22 ;  /* 0x0000001611027e25 */ /* 0x000fe4000f8e0202 */
[----:B------:R-:W-:Y:S02]  /*02d0*/  MOV R8, UR24 ;  /* 0x0000001800087c02 */ /* 0x000fe40008000f00 */
[----:B------:R-:W-:Y:S01]  /*02e0*/  MOV R9, UR25 ;  /* 0x0000001900097c02 */ /* 0x000fe20008000f00 */
[----:B------:R0:W2:Y:S01]  /*02f0*/  LDG.E R14, desc[UR18][R2.64] ;  /* 0x00000012020e7981 */ /* 0x0000a2000c1e1900 */
[----:B------:R-:W-:Y:S01]  /*0300*/  HFMA2 R10, -RZ, RZ, 0, 2.384185791015625e-07 ;  /* 0x00000004ff0a7431 */ /* 0x000fe200000001ff */
[----:B------:R-:W-:-:S02]  /*0310*/  MOV R4, UR20 ;  /* 0x0000001400047c02 */ /* 0x000fc40008000f00 */
[----:B------:R-:W-:Y:S01]  /*0320*/  MOV R5, UR21 ;  /* 0x0000001500057c02 */ /* 0x000fe20008000f00 */
[----:B------:R-:W-:Y:S01]  /*0330*/  IMAD.WIDE R8, R17, 0x4, R8 ;  /* 0x0000000411087825 */ /* 0x000fe200078e0208 */
[----:B0-----:R-:W-:-:S03]  /*0340*/  MOV R2, R6 ;  /* 0x0000000600027202 */ /* 0x001fc60000000f00 */
[----:B------:R-:W-:Y:S01]  /*0350*/  IMAD.MOV.U32 R3, RZ, RZ, R7 ;  /* 0x000000ffff037224 */ /* 0x000fe200078e0007 */
[----:B------:R0:W3:Y:S01]  /*0360*/  LDG.E R18, desc[UR18][R8.64] ;  /* 0x0000001208127981 */ /* 0x0000e2000c1e1900 */
[----:B------:R-:W-:-:S03]  /*0370*/  IMAD.WIDE R26, R17, 0x4, R4 ;  /* 0x00000004111a7825 */ /* 0x000fc600078e0204 */
[----:B------:R-:W2:Y:S01]  /*0380*/  LDG.E R20, desc[UR18][R2.64+-0x10] ;  /* 0xfffff01202147981 */ /* 0x000ea2000c1e1900 */
[----:B------:R-:W-:Y:S01]  /*0390*/  HFMA2 R6, -RZ, RZ, 0, 2.384185791015625e-07 ;  /* 0x00000004ff067431 */ /* 0x000fe200000001ff */
[----:B------:R-:W-:Y:S02]  /*03a0*/  MOV R4, 0x4 ;  /* 0x0000000400047802 */ /* 0x000fe40000000f00 */
[----:B------:R-:W3:Y:S01]  /*03b0*/  LDG.E R19, desc[UR18][R2.64+-0xc] ;  /* 0xfffff41202137981 */ /* 0x000ee2000c1e1900 */
[----:B------:R-:W-:-:S03]  /*03c0*/  IMAD.WIDE R10, R17, R10, UR6 ;  /* 0x00000006110a7e25 */ /* 0x000fc6000f8e020a */
[----:B------:R-:W4:Y:S01]  /*03d0*/  LDG.E R22, desc[UR18][R26.64] ;  /* 0x000000121a167981 */ /* 0x000f22000c1e1900 */
[----:B------:R-:W-:-:S03]  /*03e0*/  IMAD.WIDE R4, R17, R4, UR8 ;  /* 0x0000000811047e25 */ /* 0x000fc6000f8e0204 */
[----:B------:R-:W4:Y:S01]  /*03f0*/  LDG.E R21, desc[UR18][R2.64+-0x8] ;  /* 0xfffff81202157981 */ /* 0x000f22000c1e1900 */
[----:B------:R-:W-:Y:S01]  /*0400*/  HFMA2 R28, -RZ, RZ, 0, 2.384185791015625e-07 ;  /* 0x00000004ff1c7431 */ /* 0x000fe200000001ff */
[----:B0-----:R-:W-:Y:S02]  /*0410*/  MOV R8, 0x4 ;  /* 0x0000000400087802 */ /* 0x001fe40000000f00 */
[----:B------:R0:W5:Y:S01]  /*0420*/  LDG.E R24, desc[UR18][R10.64] ;  /* 0x000000120a187981 */ /* 0x000162000c1e1900 */
[----:B------:R-:W-:-:S03]  /*0430*/  IMAD.WIDE R6, R17, R6, UR10 ;  /* 0x0000000a11067e25 */ /* 0x000fc6000f8e0206 */
[----:B------:R-:W5:Y:S01]  /*0440*/  LDG.E R23, desc[UR18][R2.64+-0x4] ;  /* 0xfffffc1202177981 */ /* 0x000f62000c1e1900 */
[----:B------:R-:W-:-:S03]  /*0450*/  IMAD.WIDE R8, R17, R8, UR12 ;  /* 0x0000000c11087e25 */ /* 0x000fc6000f8e0208 */
[----:B------:R-:W5:Y:S04]  /*0460*/  LDG.E R4, desc[UR18][R4.64] ;  /* 0x0000001204047981 */ /* 0x000f68000c1e1900 */
[----:B------:R-:W5:Y:S01]  /*0470*/  LDG.E R25, desc[UR18][R2.64] ;  /* 0x0000001202197981 */ /* 0x000f62000c1e1900 */
[----:B0-----:R-:W-:-:S03]  /*0480*/  IMAD.WIDE R10, R17, R28, UR14 ;  /* 0x0000000e110a7e25 */ /* 0x001fc6000f8e021c */
[----:B------:R0:W5:Y:S04]  /*0490*/  LDG.E R7, desc[UR18][R6.64] ;  /* 0x0000001206077981 */ /* 0x000168000c1e1900 */
[----:B------:R-:W5:Y:S04]  /*04a0*/  LDG.E R26, desc[UR18][R2.64+0x4] ;  /* 0x00000412021a7981 */ /* 0x000f68000c1e1900 */
[----:B------:R-:W5:Y:S04]  /*04b0*/  LDG.E R8, desc[UR18][R8.64] ;  /* 0x0000001208087981 */ /* 0x000f68000c1e1900 */
[----:B------:R-:W5:Y:S04]  /*04c0*/  LDG.E R27, desc[UR18][R2.64+0x8] ;  /* 0x00000812021b7981 */ /* 0x000f68000c1e1900 */
[----:B------:R-:W5:Y:S04]  /*04d0*/  LDG.E R10, desc[UR18][R10.64] ;  /* 0x000000120a0a7981 */ /* 0x000f68000c1e1900 */
[----:B------:R-:W5:Y:S01]  /*04e0*/  LDG.E R29, desc[UR18][R2.64+0xc] ;  /* 0x00000c12021d7981 */ /* 0x000f62000c1e1900 */
[----:B------:R-:W-:-:S04]  /*04f0*/  UIADD3 UR16, UPT, UPT, UR16, 0x8, URZ ;  /* 0x0000000810107890 */ /* 0x000fc8000fffe0ff */
[----:B------:R-:W-:Y:S01]  /*0500*/  UISETP.NE.AND UP0, UPT, UR16, URZ, UPT ;  /* 0x000000ff1000728c */ /* 0x000fe2000bf05270 */
[----:B0-----:R-:W-:Y:S01]  /*0510*/  IADD3 R6, P0, PT, R2, 0x20, RZ ;  /* 0x0000002002067810 */ /* 0x001fe20007f1e0ff */
[----:B--2---:R-:W-:-:S04]  /*0520*/  FFMA R14, R20, R14, R13 ;  /* 0x0000000e140e7223 */ /* 0x004fc8000000000d */
[----:B---3--:R-:W-:-:S04]  /*0530*/  FFMA R14, R19, R18, R14 ;  /* 0x00000012130e7223 */ /* 0x008fc8000000000e */
[----:B----4-:R-:W-:-:S04]  /*0540*/  FFMA R14, R21, R22, R14 ;  /* 0x00000016150e7223 */ /* 0x010fc8000000000e */
[----:B-----5:R-:W-:-:S04]  /*0550*/  FFMA R14, R23, R24, R14 ;  /* 0x00000018170e7223 */ /* 0x020fc8000000000e */
[----:B------:R-:W-:Y:S01]  /*0560*/  FFMA R25, R25, R4, R14 ;  /* 0x0000000419197223 */ /* 0x000fe2000000000e */
[----:B------:R-:W-:-:S03]  /*0570*/  MOV R4, UR17 ;  /* 0x0000001100047c02 */ /* 0x000fc60008000f00 */
[----:B------:R-:W-:Y:S01]  /*0580*/  FFMA R26, R26, R7, R25 ;  /* 0x000000071a1a7223 */ /* 0x000fe20000000019 */
[----:B------:R-:W-:Y:S01]  /*0590*/  IMAD.X R7, RZ, RZ, R3, P0 ;  /* 0x000000ffff077224 */ /* 0x000fe200000e0603 */
[----:B------:R-:W-:Y:S02]  /*05a0*/  LEA R17, R4, R17, 0x3 ;  /* 0x0000001104117211 */ /* 0x000fe400078e18ff */
[----:B------:R-:W-:-:S04]  /*05b0*/  FFMA R8, R27, R8, R26 ;  /* 0x000000081b087223 */ /* 0x000fc8000000001a */
[----:B------:R-:W-:Y:S01]  /*05c0*/  FFMA R13, R29, R10, R8 ;  /* 0x0000000a1d0d7223 */ /* 0x000fe20000000008 */
[----:B------:R-:W-:Y:S06]  /*05d0*/  BRA.U UP0, `(.L_x_1) ;  /* 0xfffffffd002c7547 */ /* 0x000fec000b83ffff */
.L_x_0:
[----:B------:R-:W-:Y:S02]  /*05e0*/  ULOP3.LUT UR6, UR17, 0x7, URZ, 0xc0, !UPT ;  /* 0x0000000711067892 */ /* 0x000fe4000f8ec0ff */
[----:B------:R-:W-:Y:S02]  /*05f0*/  IMAD R15, R16, UR17, R15 ;  /* 0x00000011100f7c24 */ /* 0x000fe4000f8e020f */
[----:B------:R-:W-:-:S09]  /*0600*/  UISETP.NE.AND UP0, UPT, UR6, URZ, UPT ;  /* 0x000000ff0600728c */ /* 0x000fd2000bf05270 */
[----:B------:R-:W-:Y:S05]  /*0610*/  BRA.U !UP0, `(.L_x_2) ;  /* 0x0000000508387547 */ /* 0x000fea000b800000 */
[----:B------:R-:W-:Y:S02]  /*0620*/  UISETP.GE.U32.AND UP0, UPT, UR6, 0x4, UPT ;  /* 0x000000040600788c */ /* 0x000fe4000bf06070 */
[----:B------:R-:W-:-:S04]  /*0630*/  ULOP3.LUT UR5, UR17, 0x3, URZ, 0xc0, !UPT ;  /* 0x0000000311057892 */ /* 0x000fc8000f8ec0ff */
[----:B------:R-:W-:-:S03]  /*0640*/  UISETP.NE.AND UP1, UPT, UR5, URZ, UPT ;  /* 0x000000ff0500728c */ /* 0x000fc6000bf25270 */
[----:B------:R-:W-:Y:S08]  /*0650*/  BRA.U !UP0, `(.L_x_3) ;  /* 0x00000001087c7547 */ /* 0x000ff0000b800000 */
[----:B------:R-:W0:Y:S01]  /*0660*/  LDC.64 R4, c[0x0][0x388] ;  /* 0x0000e200ff047b82 */ /* 0x000e220000000a00 */
[----:B------:R-:W1:Y:S01]  /*0670*/  LDCU.64 UR6, c[0x0][0x380] ;  /* 0x00007000ff0677ac */ /* 0x000e620008000a00 */
[----:B------:R-:W-:Y:S02]  /*0680*/  MOV R2, UR4 ;  /* 0x0000000400027c02 */ /* 0x000fe40008000f00 */
[C---:B------:R-:W-:Y:S02]  /*0690*/  IADD3 R3, PT, PT, R12.reuse, UR4, RZ ;  /* 0x000000040c037c10 */ /* 0x040fe4000fffe0ff */
[----:B------:R-:W-:Y:S01]  /*06a0*/  IADD3 R10, P0, PT, R12, UR4, RZ ;  /* 0x000000040c0a7c10 */ /* 0x000fe2000ff1e0ff */
[----:B------:R-:W-:Y:S01]  /*06b0*/  IMAD R9, R2, UR17, R15 ;  /* 0x0000001102097c24 */ /* 0x000fe2000f8e020f */
[----:B------:R-:W2:Y:S01]  /*06c0*/  LDC.64 R6, c[0x0][0x380] ;  /* 0x0000e000ff067b82 */ /* 0x000ea20000000a00 */
[----:B------:R-:W-:Y:S01]  /*06d0*/  MOV R11, UR17 ;  /* 0x00000011000b7c02 */ /* 0x000fe20008000f00 */
[----:B------:R-:W-:-:S02]  /*06e0*/  IMAD.U32 R17, RZ, RZ, UR17 ;  /* 0x00000011ff117e24 */ /* 0x000fc4000f8e00ff */
[----:B0-----:R-:W-:Y:S01]  /*06f0*/  IMAD.WIDE R4, R9, 0x4, R4 ;  /* 0x0000000409047825 */ /* 0x001fe200078e0204 */
[----:B------:R-:W-:-:S05]  /*0700*/  MOV R9, UR17 ;  /* 0x0000001100097c02 */ /* 0x000fca0008000f00 */
[----:B------:R-:W-:Y:S02]  /*0710*/  IMAD.WIDE R8, R9, 0x4, R4 ;  /* 0x0000000409087825 */ /* 0x000fe400078e0204 */
[----:B------:R-:W3:Y:S02]  /*0720*/  LDG.E R4, desc[UR18][R4.64] ;  /* 0x0000001204047981 */ /* 0x000ee4000c1e1900 */
[----:B--2---:R-:W-:Y:S01]  /*0730*/  IMAD.WIDE.U32 R6, R3, 0x4, R6 ;  /* 0x0000000403067825 */ /* 0x004fe200078e0006 */
[----:B------:R-:W-:Y:S01]  /*0740*/  IADD3.X R3, PT, PT, RZ, RZ, RZ, P0, !PT ;  /* 0x000000ffff037210 */ /* 0x000fe200007fe4ff */
[----:B------:R-:W2:Y:S01]  /*0750*/  LDG.E R14, desc[UR18][R8.64] ;  /* 0x00000012080e7981 */ /* 0x000ea2000c1e1900 */
[----:B-1----:R-:W-:-:S03]  /*0760*/  LEA R2, P0, R10, UR6, 0x2 ;  /* 0x000000060a027c11 */ /* 0x002fc6000f8010ff */
[----:B------:R-:W3:Y:S01]  /*0770*/  LDG.E R6, desc[UR18][R6.64] ;  /* 0x0000001206067981 */ /* 0x000ee2000c1e1900 */
[----:B------:R-:W-:Y:S01]  /*0780*/  LEA.HI.X R3, R10, UR7, R3, 0x2, P0 ;  /* 0x000000070a037c11 */ /* 0x000fe200080f1403 */
[----:B------:R-:W-:-:S04]  /*0790*/  IMAD.WIDE R10, R11, 0x4, R8 ;  /* 0x000000040b0a7825 */ /* 0x000fc800078e0208 */
[----:B------:R-:W2:Y:S01]  /*07a0*/  LDG.E R19, desc[UR18][R2.64+0x4] ;  /* 0x0000041202137981 */ /* 0x000ea2000c1e1900 */
[----:B------:R-:W-:-:S03]  /*07b0*/  IMAD.WIDE R16, R17, 0x4, R10 ;  /* 0x0000000411107825 */ /* 0x000fc600078e020a */
[----:B------:R-:W4:Y:S04]  /*07c0*/  LDG.E R18, desc[UR18][R10.64] ;  /* 0x000000120a127981 */ /* 0x000f28000c1e1900 */
[----:B------:R-:W4:Y:S04]  /*07d0*/  LDG.E R21, desc[UR18][R2.64+0x8] ;  /* 0x0000081202157981 */ /* 0x000f28000c1e1900 */
[----:B------:R-:W5:Y:S04]  /*07e0*/  LDG.E R23, desc[UR18][R2.64+0xc] ;  /* 0x00000c1202177981 */ /* 0x000f68000c1e1900 */
[----:B------:R-:W5:Y:S01]  /*07f0*/  LDG.E R16, desc[UR18][R16.64] ;  /* 0x0000001210107981 */ /* 0x000f62000c1e1900 */
[----:B------:R-:W-:Y:S01]  /*0800*/  UIADD3 UR4, UPT, UPT, UR4, 0x4, URZ ;  /* 0x0000000404047890 */ /* 0x000fe2000fffe0ff */
[----:B---3--:R-:W-:-:S04]  /*0810*/  FFMA R6, R6, R4, R13 ;  /* 0x0000000406067223 */ /* 0x008fc8000000000d */
[----:B--2---:R-:W-:-:S04]  /*0820*/  FFMA R6, R19, R14, R6 ;  /* 0x0000000e13067223 */ /* 0x004fc80000000006 */
[----:B----4-:R-:W-:-:S04]  /*0830*/  FFMA R6, R21, R18, R6 ;  /* 0x0000001215067223 */ /* 0x010fc80000000006 */
[----:B-----5:R-:W-:-:S07]  /*0840*/  FFMA R13, R23, R16, R6 ;  /* 0x00000010170d7223 */ /* 0x020fce0000000006 */
.L_x_3:
[----:B------:R-:W-:Y:S05]  /*0850*/  BRA.U !UP1, `(.L_x_2) ;  /* 0x0000000109a87547 */ /* 0x000fea000b800000 */
[----:B------:R-:W-:Y:S01]  /*0860*/  UISETP.NE.AND UP0, UPT, UR5, 0x1, UPT ;  /* 0x000000010500788c */ /* 0x000fe2000bf05270 */
[----:B------:R-:W-:Y:S01]  /*0870*/  MOV R2, UR4 ;  /* 0x0000000400027c02 */ /* 0x000fe20008000f00 */
[----:B------:R-:W-:Y:S02]  /*0880*/  ULOP3.LUT UR5, UR17, 0x1, URZ, 0xc0, !UPT ;  /* 0x0000000111057892 */ /* 0x000fe4000f8ec0ff */
[----:B------:R-:W-:Y:S02]  /*0890*/  MOV R17, UR17 ;  /* 0x0000001100117c02 */ /* 0x000fe40008000f00 */
[----:B------:R-:W-:Y:S01]  /*08a0*/  UISETP.NE.U32.AND UP1, UPT, UR5, 0x1, UPT ;  /* 0x000000010500788c */ /* 0x000fe2000bf25070 */
[----:B------:R-:W-:-:S04]  /*08b0*/  PLOP3.LUT P1, PT, PT, PT, UP0, 0x80, 0x8 ;  /* 0x000000000008781c */ /* 0x000fc80003f2f008 */
[----:B------:R-:W0:Y:S01]  /*08c0*/  @UP0 LDCU.128 UR8, c[0x0][0x380] ;  /* 0x00007000ff0807ac */ /* 0x000e220008000c00 */
[----:B------:R-:W-:Y:S01]  /*08d0*/  PLOP3.LUT P0, PT, PT, PT, UP1, 0x80, 0x8 ;  /* 0x000000000008781c */ /* 0x000fe20003f0f018 */
[----:B------:R-:W1:Y:S04]  /*08e0*/  @UP0 LDCU.64 UR6, c[0x0][0x380] ;  /* 0x00007000ff0607ac */ /* 0x000e680008000a00 */
[----:B------:R-:W2:Y:S03]  /*08f0*/  @!UP1 LDCU.128 UR12, c[0x0][0x380] ;  /* 0x00007000ff0c97ac */ /* 0x000ea60008000c00 */
[C---:B------:R-:W-:Y:S02]  /*0900*/  @P1 IADD3 R3, PT, PT, R12.reuse, UR4, RZ ;  /* 0x000000040c031c10 */ /* 0x040fe4000fffe0ff */
[----:B------:R-:W-:Y:S01]  /*0910*/  @P1 IADD3 R6, P2, PT, R12, UR4, RZ ;  /* 0x000000040c061c10 */ /* 0x000fe2000ff5e0ff */
[----:B------:R-:W-:-:S04]  /*0920*/  @UP0 UIADD3 UR4, UPT, UPT, UR4, 0x2, URZ ;  /* 0x0000000204040890 */ /* 0x000fc8000fffe0ff */
[----:B------:R-:W-:Y:S01]  /*0930*/  @P1 IMAD.X R7, RZ, RZ, RZ, P2 ;  /* 0x000000ffff071224 */ /* 0x000fe200010e06ff */
[----:B0-----:R-:W-:Y:S02]  /*0940*/  MOV R8, UR8 ;  /* 0x0000000800087c02 */ /* 0x001fe40008000f00 */
[----:B------:R-:W-:Y:S02]  /*0950*/  MOV R9, UR9 ;  /* 0x0000000900097c02 */ /* 0x000fe40008000f00 */
[----:B------:R-:W-:Y:S02]  /*0960*/  MOV R4, UR10 ;  /* 0x0000000a00047c02 */ /* 0x000fe40008000f00 */
[----:B------:R-:W-:Y:S01]  /*0970*/  MOV R5, UR11 ;  /* 0x0000000b00057c02 */ /* 0x000fe20008000f00 */
[----:B------:R-:W-:-:S04]  /*0980*/  @P1 IMAD.WIDE.U32 R8, R3, 0x4, R8 ;  /* 0x0000000403081825 */ /* 0x000fc800078e0008 */
[----:B------:R-:W-:Y:S01]  /*0990*/  @P1 IMAD R3, R2, UR17, R15 ;  /* 0x0000001102031c24 */ /* 0x000fe2000f8e020f */
[C---:B-1----:R-:W-:Y:S01]  /*09a0*/  @P1 LEA R2, P2, R6.reuse, UR6, 0x2 ;  /* 0x0000000606021c11 */ /* 0x042fe2000f8410ff */
[----:B------:R-:W3:Y:S01]  /*09b0*/  @P1 LDG.E R8, desc[UR18][R8.64] ;  /* 0x0000001208081981 */ /* 0x000ee2000c1e1900 */
[----:B------:R-:W-:Y:S01]  /*09c0*/  MOV R14, UR4 ;  /* 0x00000004000e7c02 */ /* 0x000fe20008000f00 */
[----:B------:R-:W-:Y:S01]  /*09d0*/  @P1 IMAD.WIDE R4, R3, 0x4, R4 ;  /* 0x0000000403041825 */ /* 0x000fe200078e0204 */
[----:B------:R-:W-:Y:S02]  /*09e0*/  @P1 LEA.HI.X R3, R6, UR7, R7, 0x2, P2 ;  /* 0x0000000706031c11 */ /* 0x000fe400090f1407 */
[----:B--2---:R-:W-:Y:S01]  /*09f0*/  MOV R6, UR12 ;  /* 0x0000000c00067c02 */ /* 0x004fe20008000f00 */
[----:B------:R-:W-:Y:S01]  /*0a00*/  @!P0 IMAD R21, R14, UR17, R15 ;  /* 0x000000110e158c24 */ /* 0x000fe2000f8e020f */
[----:B------:R-:W-:Y:S01]  /*0a10*/  MOV R7, UR13 ;  /* 0x0000000d00077c02 */ /* 0x000fe20008000f00 */
[----:B------:R-:W-:Y:S01]  /*0a20*/  @P1 IMAD.WIDE R16, R17, 0x4, R4 ;  /* 0x0000000411101825 */ /* 0x000fe200078e0204 */
[----:B------:R-:W-:Y:S01]  /*0a30*/  @!P0 IADD3 R19, PT, PT, R12, UR4, RZ ;  /* 0x000000040c138c10 */ /* 0x000fe2000fffe0ff */
[----:B------:R-:W3:Y:S01]  /*0a40*/  @P1 LDG.E R4, desc[UR18][R4.64] ;  /* 0x0000001204041981 */ /* 0x000ee2000c1e1900 */
[----:B------:R-:W-:-:S02]  /*0a50*/  MOV R10, UR14 ;  /* 0x0000000e000a7c02 */ /* 0x000fc40008000f00 */
[----:B------:R-:W-:Y:S01]  /*0a60*/  MOV R11, UR15 ;  /* 0x0000000f000b7c02 */ /* 0x000fe20008000f00 */
[----:B------:R-:W-:Y:S01]  /*0a70*/  @!P0 IMAD.WIDE.U32 R6, R19, 0x4, R6 ;  /* 0x0000000413068825 */ /* 0x000fe200078e0006 */
[----:B------:R-:W2:Y:S03]  /*0a80*/  @P1 LDG.E R16, desc[UR18][R16.64] ;  /* 0x0000001210101981 */ /* 0x000ea6000c1e1900 */
[----:B------:R-:W-:Y:S01]  /*0a90*/  @!P0 IMAD.WIDE R10, R21, 0x4, R10 ;  /* 0x00000004150a8825 */ /* 0x000fe200078e020a */
[----:B------:R-:W2:Y:S04]  /*0aa0*/  @P1 LDG.E R3, desc[UR18][R2.64+0x4] ;  /* 0x0000041202031981 */ /* 0x000ea8000c1e1900 */
[----:B------:R-:W4:Y:S04]  /*0ab0*/  @!P0 LDG.E R6, desc[UR18][R6.64] ;  /* 0x0000001206068981 */ /* 0x000f28000c1e1900 */
[----:B------:R-:W4:Y:S01]  /*0ac0*/  @!P0 LDG.E R10, desc[UR18][R10.64] ;  /* 0x000000120a0a8981 */ /* 0x000f22000c1e1900 */
[----:B---3--:R-:W-:-:S04]  /*0ad0*/  @P1 FFMA R8, R8, R4, R13 ;  /* 0x0000000408081223 */ /* 0x008fc8000000000d */
[----:B--2---:R-:W-:-:S04]  /*0ae0*/  @P1 FFMA R13, R3, R16, R8 ;  /* 0x00000010030d1223 */ /* 0x004fc80000000008 */
[----:B----4-:R-:W-:-:S07]  /*0af0*/  @!P0 FFMA R13, R6, R10, R13 ;  /* 0x0000000a060d8223 */ /* 0x010fce000000000d */
.L_x_2:
[----:B------:R-:W0:Y:S01]  /*0b00*/  LDC.64 R2, c[0x0][0x390] ;  /* 0x0000e400ff027b82 */ /* 0x000e220000000a00 */
[----:B------:R-:W-:-:S04]  /*0b10*/  IMAD R15, R0, UR17, R15 ;  /* 0x00000011000f7c24 */ /* 0x000fc8000f8e020f */
[----:B0-----:R-:W-:-:S05]  /*0b20*/  IMAD.WIDE R2, R15, 0x4, R2 ;  /* 0x000000040f027825 */ /* 0x001fca00078e0202 */
[----:B------:R-:W-:Y:S01]  /*0b30*/  STG.E desc[UR18][R2.64], R13 ;  /* 0x0000000d02007986 */ /* 0x000fe2000c101912 */
[----:B------:R-:W-:Y:S05]  /*0b40*/  EXIT ;  /* 0x000000000000794d */ /* 0x000fea0003800000 */
.L_x_4:
[----:B------:R-:W-:-:S00]  /*0b50*/  BRA `(.L_x_4) ;  /* 0xfffffffc00fc7947 */ /* 0x000fc0000383ffff */
[----:B------:R-:W-:-:S00]  /*0b60*/  NOP ;  /* 0x0000000000007918 */ /* 0x000fc00000000000 */
        /* <DEDUP_REMOVED lines=9> */
.L_x_5:


//--------------------- .nv.shared.reserved.0     --------------------------
	.section	.nv.shared.reserved.0,"aw",@nobits
	.weak		__nv_reservedSMEM_offset_0_alias
	.size		__nv_reservedSMEM_offset_0_alias, 0, 64
	.other		__nv_reservedSMEM_offset_0_alias,@"STO_CUDA_RESERVED_SHARED STV_DEFAULT"
__nv_reservedSMEM_offset_0_alias:
	.zero		0
	.zero		64


//--------------------- .nv.constant0._Z11batchMatMulPfS_S_ii --------------------------
	.section	.nv.constant0._Z11batchMatMulPfS_S_ii,"a",@progbits
	.sectionflags	@""
	.align	4
.nv.constant0._Z11batchMatMulPfS_S_ii:
	.zero		928


//--------------------- SYMBOLS --------------------------

	.type		.nv.reservedSmem.offset0,@object
	.size		.nv.reservedSmem.offset0,0x4
